	.headerflags	@"EF_CUDA_TEXMODE_UNIFIED EF_CUDA_64BIT_ADDRESS EF_CUDA_ACCELERATORS EF_CUDA_SM90 EF_CUDA_VIRTUAL_SM(EF_CUDA_SM90)"
	.elftype	@"ET_EXEC"


//--------------------- .nv.info                  --------------------------
	.section	.nv.info,"",@"SHT_CUDA_INFO"
	.align	4


	//----- nvinfo : EIATTR_REGCOUNT
	.align		4
        /*0000*/ 	.byte	0x04, 0x2f
        /*0002*/ 	.short	(.L_3 - .L_2)
	.align		4
.L_2:
        /*0004*/ 	.word	index@(triton_poi_fused__native_batch_norm_legit_no_training_add_convolution_relu_threshold_backward_2)
        /*0008*/ 	.word	0x00000019


	//----- nvinfo : EIATTR_MIN_STACK_SIZE
	.align		4
.L_3:
        /*000c*/ 	.byte	0x04, 0x12
        /*000e*/ 	.short	(.L_5 - .L_4)
	.align		4
.L_4:
        /*0010*/ 	.word	index@(triton_poi_fused__native_batch_norm_legit_no_training_add_convolution_relu_threshold_backward_2)
        /*0014*/ 	.word	0x00000000


	//----- nvinfo : EIATTR_FRAME_SIZE
	.align		4
.L_5:
        /*0018*/ 	.byte	0x04, 0x11
        /*001a*/ 	.short	(.L_7 - .L_6)
	.align		4
.L_6:
        /*001c*/ 	.word	index@(triton_poi_fused__native_batch_norm_legit_no_training_add_convolution_relu_threshold_backward_2)
        /*0020*/ 	.word	0x00000000


	//----- nvinfo : EIATTR_MIN_STACK_SIZE
	.align		4
.L_7:
        /*0024*/ 	.byte	0x04, 0x12
        /*0026*/ 	.short	(.L_9 - .L_8)
	.align		4
.L_8:
        /*0028*/ 	.word	index@(triton_poi_fused__native_batch_norm_legit_no_training_add_convolution_relu_threshold_backward_2)
        /*002c*/ 	.word	0x00000000
.L_9:


//--------------------- .nv.info.triton_poi_fused__native_batch_norm_legit_no_training_add_convolution_relu_threshold_backward_2 --------------------------
	.section	.nv.info.triton_poi_fused__native_batch_norm_legit_no_training_add_convolution_relu_threshold_backward_2,"",@"SHT_CUDA_INFO"
	.sectionflags	@""
	.align	4


	//----- nvinfo : EIATTR_CUDA_API_VERSION
	.align		4
        /*0000*/ 	.byte	0x04, 0x37
        /*0002*/ 	.short	(.L_11 - .L_10)
.L_10:
        /*0004*/ 	.word	0x0000007c


	//----- nvinfo : EIATTR_KPARAM_INFO
	.align		4
.L_11:
        /*0008*/ 	.byte	0x04, 0x17
        /*000a*/ 	.short	(.L_13 - .L_12)
.L_12:
        /*000c*/ 	.word	0x00000000
        /*0010*/ 	.short	0x0009
        /*0012*/ 	.short	0x0048
        /*0014*/ 	.byte	0x00, 0xf0, 0x11, 0x00


	//----- nvinfo : EIATTR_KPARAM_INFO
	.align		4
.L_13:
        /*0018*/ 	.byte	0x04, 0x17
        /*001a*/ 	.short	(.L_15 - .L_14)
.L_14:
        /*001c*/ 	.word	0x00000000
        /*0020*/ 	.short	0x0008
        /*0022*/ 	.short	0x0040
        /*0024*/ 	.byte	0x00, 0xf4, 0x21, 0x00


	//----- nvinfo : EIATTR_KPARAM_INFO
	.align		4
.L_15:
        /*0028*/ 	.byte	0x04, 0x17
        /*002a*/ 	.short	(.L_17 - .L_16)
.L_16:
        /*002c*/ 	.word	0x00000000
        /*0030*/ 	.short	0x0007
        /*0032*/ 	.short	0x0038
        /*0034*/ 	.byte	0x00, 0xf4, 0x21, 0x00


	//----- nvinfo : EIATTR_KPARAM_INFO
	.align		4
.L_17:
        /*0038*/ 	.byte	0x04, 0x17
        /*003a*/ 	.short	(.L_19 - .L_18)
.L_18:
        /*003c*/ 	.word	0x00000000
        /*0040*/ 	.short	0x0006
        /*0042*/ 	.short	0x0030
        /*0044*/ 	.byte	0x00, 0xf4, 0x21, 0x00


	//----- nvinfo : EIATTR_KPARAM_INFO
	.align		4
.L_19:
        /*0048*/ 	.byte	0x04, 0x17
        /*004a*/ 	.short	(.L_21 - .L_20)
.L_20:
        /*004c*/ 	.word	0x00000000
        /*0050*/ 	.short	0x0005
        /*0052*/ 	.short	0x0028
        /*0054*/ 	.byte	0x00, 0xf4, 0x21, 0x00


	//----- nvinfo : EIATTR_KPARAM_INFO
	.align		4
.L_21:
        /*0058*/ 	.byte	0x04, 0x17
        /*005a*/ 	.short	(.L_23 - .L_22)
.L_22:
        /*005c*/ 	.word	0x00000000
        /*0060*/ 	.short	0x0004
        /*0062*/ 	.short	0x0020
        /*0064*/ 	.byte	0x00, 0xf4, 0x21, 0x00


	//----- nvinfo : EIATTR_KPARAM_INFO
	.align		4
.L_23:
        /*0068*/ 	.byte	0x04, 0x17
        /*006a*/ 	.short	(.L_25 - .L_24)
.L_24:
        /*006c*/ 	.word	0x00000000
        /*0070*/ 	.short	0x0003
        /*0072*/ 	.short	0x0018
        /*0074*/ 	.byte	0x00, 0xf4, 0x21, 0x00


	//----- nvinfo : EIATTR_KPARAM_INFO
	.align		4
.L_25:
        /*0078*/ 	.byte	0x04, 0x17
        /*007a*/ 	.short	(.L_27 - .L_26)
.L_26:
        /*007c*/ 	.word	0x00000000
        /*0080*/ 	.short	0x0002
        /*0082*/ 	.short	0x0010
        /*0084*/ 	.byte	0x00, 0xf4, 0x21, 0x00


	//----- nvinfo : EIATTR_KPARAM_INFO
	.align		4
.L_27:
        /*0088*/ 	.byte	0x04, 0x17
        /*008a*/ 	.short	(.L_29 - .L_28)
.L_28:
        /*008c*/ 	.word	0x00000000
        /*0090*/ 	.short	0x0001
        /*0092*/ 	.short	0x0008
        /*0094*/ 	.byte	0x00, 0xf4, 0x21, 0x00


	//----- nvinfo : EIATTR_KPARAM_INFO
	.align		4
.L_29:
        /*0098*/ 	.byte	0x04, 0x17
        /*009a*/ 	.short	(.L_31 - .L_30)
.L_30:
        /*009c*/ 	.word	0x00000000
        /*00a0*/ 	.short	0x0000
        /*00a2*/ 	.short	0x0000
        /*00a4*/ 	.byte	0x00, 0xf4, 0x21, 0x00


	//----- nvinfo : EIATTR_SPARSE_MMA_MASK
	.align		4
.L_31:
        /*00a8*/ 	.byte	0x03, 0x50
        /*00aa*/ 	.short	0x0000


	//----- nvinfo : EIATTR_MAXREG_COUNT
	.align		4
        /*00ac*/ 	.byte	0x03, 0x1b
        /*00ae*/ 	.short	0x00ff


	//----- nvinfo : EIATTR_EXIT_INSTR_OFFSETS
	.align		4
        /*00b0*/ 	.byte	0x04, 0x1c
        /*00b2*/ 	.short	(.L_33 - .L_32)


	//   ....[0]....
.L_32:
        /*00b4*/ 	.word	0x00000430


	//   ....[1]....
        /*00b8*/ 	.word	0x00000450


	//----- nvinfo : EIATTR_REQNTID
	.align		4
.L_33:
        /*00bc*/ 	.byte	0x04, 0x10
        /*00be*/ 	.short	(.L_35 - .L_34)
.L_34:
        /*00c0*/ 	.word	0x00000080
        /*00c4*/ 	.word	0x00000001
        /*00c8*/ 	.word	0x00000001


	//----- nvinfo : EIATTR_CBANK_PARAM_SIZE
	.align		4
.L_35:
        /*00cc*/ 	.byte	0x03, 0x19
        /*00ce*/ 	.short	0x004c


	//----- nvinfo : EIATTR_PARAM_CBANK
	.align		4
        /*00d0*/ 	.byte	0x04, 0x0a
        /*00d2*/ 	.short	(.L_37 - .L_36)
	.align		4
.L_36:
        /*00d4*/ 	.word	index@(.nv.constant0.triton_poi_fused__native_batch_norm_legit_no_training_add_convolution_relu_threshold_backward_2)
        /*00d8*/ 	.short	0x0210
        /*00da*/ 	.short	0x004c


	//----- nvinfo : EIATTR_SW_WAR
	.align		4
.L_37:
        /*00dc*/ 	.byte	0x04, 0x36
        /*00de*/ 	.short	(.L_39 - .L_38)
.L_38:
        /*00e0*/ 	.word	0x00000008
.L_39:


//--------------------- .nv.callgraph             --------------------------
	.section	.nv.callgraph,"",@"SHT_CUDA_CALLGRAPH"
	.align	4
	.sectionentsize	8
	.align		4
        /*0000*/ 	.word	0x00000000
	.align		4
        /*0004*/ 	.word	0xffffffff
	.align		4
        /*0008*/ 	.word	0x00000000
	.align		4
        /*000c*/ 	.word	0xfffffffe
	.align		4
        /*0010*/ 	.word	0x00000000
	.align		4
        /*0014*/ 	.word	0xfffffffd
	.align		4
        /*0018*/ 	.word	0x00000000
	.align		4
        /*001c*/ 	.word	0xfffffffc


//--------------------- .nv.constant4             --------------------------
	.section	.nv.constant4,"a",@progbits
	.align	8
	.align		8
.nv.constant4:
        /*0000*/ 	.dword	_$_str
	.align		8
        /*0008*/ 	.dword	_$_str_$_2


//--------------------- .text.triton_poi_fused__native_batch_norm_legit_no_training_add_convolution_relu_threshold_backward_2 --------------------------
	.section	.text.triton_poi_fused__native_batch_norm_legit_no_training_add_convolution_relu_threshold_backward_2,"ax",@progbits
	.align	128
        .global         triton_poi_fused__native_batch_norm_legit_no_training_add_convolution_relu_threshold_backward_2
        .type           triton_poi_fused__native_batch_norm_legit_no_training_add_convolution_relu_threshold_backward_2,@function
        .size           triton_poi_fused__native_batch_norm_legit_no_training_add_convolution_relu_threshold_backward_2,(.L_x_1 - triton_poi_fused__native_batch_norm_legit_no_training_add_convolution_relu_threshold_backward_2)
        .other          triton_poi_fused__native_batch_norm_legit_no_training_add_convolution_relu_threshold_backward_2,@"STO_CUDA_ENTRY STV_DEFAULT"
triton_poi_fused__native_batch_norm_legit_no_training_add_convolution_relu_threshold_backward_2:
.text.triton_poi_fused__native_batch_norm_legit_no_training_add_convolution_relu_threshold_backward_2:
[----:B------:R-:W0:Y:S01]  /*0000*/  LDC R1, c[0x0][0x28] ;  /* 0x00000a00ff017b82 */ /* 0x000e220000000800 */
[----:B------:R-:W1:Y:S07]  /*0010*/  S2R R7, SR_TID.X ;  /* 0x0000000000077919 */ /* 0x000e6e0000002100 */
[----:B------:R-:W2:Y:S01]  /*0020*/  LDC.64 R18, c[0x0][0x228] ;  /* 0x00008a00ff127b82 */ /* 0x000ea20000000a00 */
[----:B------:R-:W-:Y:S01]  /*0030*/  ULDC.64 UR4, c[0x0][0x208] ;  /* 0x0000820000047ab9 */ /* 0x000fe20000000a00 */
[----:B------:R-:W3:Y:S06]  /*0040*/  S2R R0, SR_CTAID.X ;  /* 0x0000000000007919 */ /* 0x000eec0000002500 */
[----:B------:R-:W4:Y:S08]  /*0050*/  LDC.64 R16, c[0x0][0x218] ;  /* 0x00008600ff107b82 */ /* 0x000f300000000a00 */
[----:B------:R-:W5:Y:S08]  /*0060*/  LDC.64 R20, c[0x0][0x220] ;  /* 0x00008800ff147b82 */ /* 0x000f700000000a00 */
[----:B------:R-:W4:Y:S08]  /*0070*/  LDC.64 R10, c[0x0][0x230] ;  /* 0x00008c00ff0a7b82 */ /* 0x000f300000000a00 */
[----:B------:R-:W5:Y:S01]  /*0080*/  LDC.64 R8, c[0x0][0x238] ;  /* 0x00008e00ff087b82 */ /* 0x000f620000000a00 */
[----:B-1----:R-:W-:-:S07]  /*0090*/  LOP3.LUT R7, R7, 0x7f, RZ, 0xc0, !PT ;  /* 0x0000007f07077812 */ /* 0x002fce00078ec0ff */
[----:B------:R-:W1:Y:S01]  /*00a0*/  LDC.64 R4, c[0x0][0x240] ;  /* 0x00009000ff047b82 */ /* 0x000e620000000a00 */
[----:B---3--:R-:W-:Y:S01]  /*00b0*/  SHF.R.S32.HI R2, RZ, 0x18, R0 ;  /* 0x00000018ff027819 */ /* 0x008fe20000011400 */
[----:B------:R-:W-:Y:S01]  /*00c0*/  IMAD R7, R0, 0x80, R7 ;  /* 0x0000008000077824 */ /* 0x000fe200078e0207 */
[----:B------:R-:W-:Y:S01]  /*00d0*/  CS2R R12, SRZ ;  /* 0x00000000000c7805 */ /* 0x000fe2000001ff00 */
[----:B------:R-:W-:Y:S01]  /*00e0*/  IMAD.MOV.U32 R6, RZ, RZ, RZ ;  /* 0x000000ffff067224 */ /* 0x000fe200078e00ff */
[----:B------:R-:W-:Y:S01]  /*00f0*/  SGXT R0, R2, 0x1 ;  /* 0x000000010200781a */ /* 0x000fe20000000200 */
[----:B------:R-:W-:Y:S01]  /*0100*/  ULDC.64 UR6, c[0x0][0x250] ;  /* 0x0000940000067ab9 */ /* 0x000fe20000000a00 */
[----:B------:R-:W-:Y:S02]  /*0110*/  ISETP.GE.AND P0, PT, R7, 0x100, PT ;  /* 0x000001000700780c */ /* 0x000fe40003f06270 */
[----:B------:R-:W-:-:S04]  /*0120*/  LEA.HI R0, R0, R7, RZ, 0x4 ;  /* 0x0000000700007211 */ /* 0x000fc800078f20ff */
[----:B------:R-:W-:-:S04]  /*0130*/  SHF.R.S32.HI R0, RZ, 0x4, R0 ;  /* 0x00000004ff007819 */ /* 0x000fc80000011400 */
[----:B------:R-:W-:-:S04]  /*0140*/  LEA.HI R2, R0, R0, RZ, 0x2 ;  /* 0x0000000000027211 */ /* 0x000fc800078f10ff */
[----:B------:R-:W-:Y:S02]  /*0150*/  LOP3.LUT R15, R2, 0xfffffffc, RZ, 0xc0, !PT ;  /* 0xfffffffc020f7812 */ /* 0x000fe400078ec0ff */
[----:B------:R-:W3:Y:S03]  /*0160*/  LDC.64 R2, c[0x0][0x210] ;  /* 0x00008400ff027b82 */ /* 0x000ee60000000a00 */
[----:B------:R-:W-:Y:S01]  /*0170*/  IMAD.IADD R15, R0, 0x1, -R15 ;  /* 0x00000001000f7824 */ /* 0x000fe200078e0a0f */
[----:B------:R-:W-:-:S03]  /*0180*/  HFMA2.MMA R0, -RZ, RZ, 0, 0 ;  /* 0x00000000ff007435 */ /* 0x000fc600000001ff */
[----:B--2---:R-:W-:-:S07]  /*0190*/  IMAD.WIDE R18, R15, 0x4, R18 ;  /* 0x000000040f127825 */ /* 0x004fce00078e0212 */
[----:B------:R5:W2:Y:S01]  /*01a0*/  @!P0 LDG.E.EL R0, desc[UR4][R18.64] ;  /* 0x0000000412008981 */ /* 0x000aa2000c2e1900 */
[----:B----4-:R-:W-:-:S05]  /*01b0*/  IMAD.WIDE R16, R15, 0x4, R16 ;  /* 0x000000040f107825 */ /* 0x010fca00078e0210 */
[----:B------:R-:W4:Y:S01]  /*01c0*/  @!P0 LDG.E.EL R6, desc[UR4][R16.64] ;  /* 0x0000000410068981 */ /* 0x000f22000c2e1900 */
[----:B---3--:R-:W-:-:S04]  /*01d0*/  IMAD.WIDE R2, R7, 0x4, R2 ;  /* 0x0000000407027825 */ /* 0x008fc800078e0202 */
[C---:B-----5:R-:W-:Y:S01]  /*01e0*/  IMAD.WIDE R18, R15.reuse, 0x4, R20 ;  /* 0x000000040f127825 */ /* 0x060fe200078e0214 */
[----:B------:R-:W4:Y:S03]  /*01f0*/  @!P0 LDG.E R13, desc[UR4][R2.64] ;  /* 0x00000004020d8981 */ /* 0x000f26000c1e1900 */
[C---:B0-----:R-:W-:Y:S01]  /*0200*/  IMAD.WIDE R10, R15.reuse, 0x4, R10 ;  /* 0x000000040f0a7825 */ /* 0x041fe200078e020a */
[----:B------:R-:W3:Y:S03]  /*0210*/  @!P0 LDG.E.EL R12, desc[UR4][R18.64] ;  /* 0x00000004120c8981 */ /* 0x000ee6000c2e1900 */
[----:B------:R-:W-:Y:S01]  /*0220*/  IMAD.WIDE R8, R15, 0x4, R8 ;  /* 0x000000040f087825 */ /* 0x000fe200078e0208 */
[----:B------:R-:W-:Y:S02]  /*0230*/  CS2R R14, SRZ ;  /* 0x00000000000e7805 */ /* 0x000fe4000001ff00 */
[----:B------:R-:W-:Y:S01]  /*0240*/  MOV R22, RZ ;  /* 0x000000ff00167202 */ /* 0x000fe20000000f00 */
[----:B-1----:R-:W-:-:S02]  /*0250*/  IMAD.WIDE R20, R7, 0x4, R4 ;  /* 0x0000000407147825 */ /* 0x002fc400078e0204 */
[----:B------:R-:W0:Y:S01]  /*0260*/  LDC.64 R4, c[0x0][0x248] ;  /* 0x00009200ff047b82 */ /* 0x000e220000000a00 */
[----:B------:R1:W5:Y:S04]  /*0270*/  @!P0 LDG.E.EL R14, desc[UR4][R10.64] ;  /* 0x000000040a0e8981 */ /* 0x000368000c2e1900 */
[----:B------:R-:W5:Y:S04]  /*0280*/  @!P0 LDG.E.EL R15, desc[UR4][R8.64] ;  /* 0x00000004080f8981 */ /* 0x000f68000c2e1900 */
[----:B------:R-:W5:Y:S01]  /*0290*/  @!P0 LDG.E R22, desc[UR4][R20.64] ;  /* 0x0000000414168981 */ /* 0x000f62000c1e1900 */
[----:B-1----:R-:W-:Y:S01]  /*02a0*/  HFMA2.MMA R11, -RZ, RZ, 1.625, 0 ;  /* 0x3e800000ff0b7435 */ /* 0x002fe200000001ff */
[----:B0-----:R-:W-:-:S04]  /*02b0*/  IMAD.WIDE R4, R7, 0x4, R4 ;  /* 0x0000000407047825 */ /* 0x001fc800078e0204 */
[----:B--2---:R-:W-:-:S04]  /*02c0*/  FADD R0, R0, 0.0010000000474974513054 ;  /* 0x3a83126f00007421 */ /* 0x004fc80000000000 */
[----:B------:R-:W0:Y:S02]  /*02d0*/  MUFU.SQRT R16, R0 ;  /* 0x0000000000107308 */ /* 0x000e240000002000 */
[C---:B0-----:R-:W-:Y:S02]  /*02e0*/  FSETP.GT.AND P1, PT, R16.reuse, 8.50705917302346158658e+37, PT ;  /* 0x7e8000001000780b */ /* 0x041fe40003f24000 */
[----:B------:R-:W-:-:S11]  /*02f0*/  FSETP.GEU.AND P2, PT, R16, 1.175494350822287508e-38, PT ;  /* 0x008000001000780b */ /* 0x000fd60003f4e000 */
[----:B------:R-:W-:-:S04]  /*0300*/  @P1 FMUL R16, R16, 0.25 ;  /* 0x3e80000010101820 */ /* 0x000fc80000400000 */
[----:B------:R-:W-:-:S06]  /*0310*/  @!P2 FMUL R16, R16, 16777216 ;  /* 0x4b8000001010a820 */ /* 0x000fcc0000400000 */
[----:B------:R-:W0:Y:S01]  /*0320*/  MUFU.RCP R16, R16 ;  /* 0x0000001000107308 */ /* 0x000e220000001000 */
[----:B------:R-:W-:Y:S01]  /*0330*/  FSEL R11, R11, 1, P1 ;  /* 0x3f8000000b0b7808 */ /* 0x000fe20000800000 */
[----:B----4-:R-:W-:-:S04]  /*0340*/  FADD R13, R6, R13 ;  /* 0x0000000d060d7221 */ /* 0x010fc80000000000 */
[----:B------:R-:W-:Y:S01]  /*0350*/  @!P2 FMUL R11, R11, 16777216 ;  /* 0x4b8000000b0ba820 */ /* 0x000fe20000400000 */
[----:B---3--:R-:W-:-:S03]  /*0360*/  FADD R12, R13, -R12 ;  /* 0x8000000c0d0c7221 */ /* 0x008fc60000000000 */
[----:B0-----:R-:W-:-:S04]  /*0370*/  FMUL R11, R16, R11 ;  /* 0x0000000b100b7220 */ /* 0x001fc80000400000 */
[----:B------:R-:W-:-:S04]  /*0380*/  FMUL R12, R12, R11 ;  /* 0x0000000b0c0c7220 */ /* 0x000fc80000400000 */
[----:B-----5:R-:W-:-:S04]  /*0390*/  FFMA R15, R12, R14, R15 ;  /* 0x0000000e0c0f7223 */ /* 0x020fc8000000000f */
[C---:B------:R-:W-:Y:S01]  /*03a0*/  FADD R0, R15.reuse, R22 ;  /* 0x000000160f007221 */ /* 0x040fe20000000000 */
[----:B------:R-:W-:-:S04]  /*03b0*/  FSETP.GEU.AND P1, PT, R15, -R22, PT ;  /* 0x800000160f00720b */ /* 0x000fc80003f2e000 */
[----:B------:R-:W-:Y:S02]  /*03c0*/  FSEL R9, R0, RZ, P1 ;  /* 0x000000ff00097208 */ /* 0x000fe40000800000 */
[----:B------:R-:W-:Y:S01]  /*03d0*/  IADD3 R6, P1, R7, UR6, RZ ;  /* 0x0000000607067c10 */ /* 0x000fe2000ff3e0ff */
[----:B------:R0:W-:Y:S01]  /*03e0*/  @!P0 STG.E desc[UR4][R2.64], R13 ;  /* 0x0000000d02008986 */ /* 0x0001e2000c101904 */
[----:B------:R-:W-:Y:S02]  /*03f0*/  FSETP.GTU.AND P2, PT, R9, RZ, PT ;  /* 0x000000ff0900720b */ /* 0x000fe40003f4c000 */
[----:B------:R-:W-:Y:S01]  /*0400*/  LEA.HI.X.SX32 R7, R7, UR7, 0x1, P1 ;  /* 0x0000000707077c11 */ /* 0x000fe200088f0eff */
[----:B------:R0:W-:Y:S01]  /*0410*/  @!P0 STG.E desc[UR4][R4.64], R9 ;  /* 0x0000000904008986 */ /* 0x0001e2000c101904 */
[----:B------:R-:W-:Y:S01]  /*0420*/  SEL R11, RZ, 0x1, P2 ;  /* 0x00000001ff0b7807 */ /* 0x000fe20001000000 */
[----:B0-----:R-:W-:Y:S08]  /*0430*/  @P0 EXIT ;  /* 0x000000000000094d */ /* 0x001ff00003800000 */
[----:B------:R-:W-:Y:S01]  /*0440*/  STG.E.U8 desc[UR4][R6.64], R11 ;  /* 0x0000000b06007986 */ /* 0x000fe2000c101104 */
[----:B------:R-:W-:Y:S05]  /*0450*/  EXIT ;  /* 0x000000000000794d */ /* 0x000fea0003800000 */
.L_x_0:
[----:B------:R-:W-:-:S00]  /*0460*/  BRA `(.L_x_0) ;  /* 0xfffffffc00fc7947 */ /* 0x000fc0000383ffff */
[----:B------:R-:W-:-:S00]  /*0470*/  NOP ;  /* 0x0000000000007918 */ /* 0x000fc00000000000 */
        /* <DEDUP_REMOVED lines=8> */
.L_x_1:


//--------------------- .nv.global.init           --------------------------
	.section	.nv.global.init,"aw",@progbits
.nv.global.init:
	.type		_$_str,@object
	.size		_$_str,(_$_str_$_2 - _$_str)
_$_str:
        /*0000*/ 	.byte	0x5f, 0x5f, 0x43, 0x55, 0x44, 0x41, 0x5f, 0x46, 0x54, 0x5a, 0x00
	.type		_$_str_$_2,@object
	.size		_$_str_$_2,(.L_1 - _$_str_$_2)
_$_str_$_2:
        /*000b*/ 	.byte	0x5f, 0x5f, 0x43, 0x55, 0x44, 0x41, 0x5f, 0x50, 0x52, 0x45, 0x43, 0x5f, 0x53, 0x51, 0x52, 0x54
        /*001b*/ 	.byte	0x00
.L_1:


//--------------------- .nv.constant0.triton_poi_fused__native_batch_norm_legit_no_training_add_convolution_relu_threshold_backward_2 --------------------------
	.section	.nv.constant0.triton_poi_fused__native_batch_norm_legit_no_training_add_convolution_relu_threshold_backward_2,"a",@progbits
	.sectionflags	@""
	.align	4
.nv.constant0.triton_poi_fused__native_batch_norm_legit_no_training_add_convolution_relu_threshold_backward_2:
	.zero		604
